//
// Generated by NVIDIA NVVM Compiler
//
// Compiler Build ID: CL-36424714
// Cuda compilation tools, release 13.0, V13.0.88
// Based on NVVM 20.0.0
//

.version 9.0
.target sm_100
.address_size 64

	// .globl	_Z14initializationPdS_S_S_m
// _ZZ3dotPKdS0_PdmE4data has been demoted

.visible .entry _Z14initializationPdS_S_S_m(
	.param .u64 .ptr .align 1 _Z14initializationPdS_S_S_m_param_0,
	.param .u64 .ptr .align 1 _Z14initializationPdS_S_S_m_param_1,
	.param .u64 .ptr .align 1 _Z14initializationPdS_S_S_m_param_2,
	.param .u64 .ptr .align 1 _Z14initializationPdS_S_S_m_param_3,
	.param .u64 _Z14initializationPdS_S_S_m_param_4
)
{
	.reg .pred 	%p<2>;
	.reg .b32 	%r<5>;
	.reg .b64 	%rd<17>;
	.reg .b64 	%fd<2>;

	ld.param.u64 	%rd2, [_Z14initializationPdS_S_S_m_param_0];
	ld.param.u64 	%rd3, [_Z14initializationPdS_S_S_m_param_1];
	ld.param.u64 	%rd4, [_Z14initializationPdS_S_S_m_param_2];
	ld.param.u64 	%rd5, [_Z14initializationPdS_S_S_m_param_3];
	ld.param.u64 	%rd6, [_Z14initializationPdS_S_S_m_param_4];
	mov.u32 	%r1, %ctaid.x;
	mov.u32 	%r2, %ntid.x;
	mov.u32 	%r3, %tid.x;
	mad.lo.s32 	%r4, %r1, %r2, %r3;
	cvt.s64.s32 	%rd1, %r4;
	setp.le.u64 	%p1, %rd6, %rd1;
	@%p1 bra 	$L__BB0_2;
	cvta.to.global.u64 	%rd7, %rd2;
	cvta.to.global.u64 	%rd8, %rd3;
	cvta.to.global.u64 	%rd9, %rd4;
	cvta.to.global.u64 	%rd10, %rd5;
	shl.b64 	%rd11, %rd1, 3;
	add.s64 	%rd12, %rd7, %rd11;
	mov.b64 	%rd13, 0;
	st.global.u64 	[%rd12], %rd13;
	add.s64 	%rd14, %rd8, %rd11;
	ld.global.f64 	%fd1, [%rd14];
	add.s64 	%rd15, %rd9, %rd11;
	st.global.f64 	[%rd15], %fd1;
	add.s64 	%rd16, %rd10, %rd11;
	st.global.f64 	[%rd16], %fd1;
$L__BB0_2:
	ret;

}
	// .globl	_Z5axpbydPKddPdm
.visible .entry _Z5axpbydPKddPdm(
	.param .f64 _Z5axpbydPKddPdm_param_0,
	.param .u64 .ptr .align 1 _Z5axpbydPKddPdm_param_1,
	.param .f64 _Z5axpbydPKddPdm_param_2,
	.param .u64 .ptr .align 1 _Z5axpbydPKddPdm_param_3,
	.param .u64 _Z5axpbydPKddPdm_param_4
)
{
	.reg .pred 	%p<2>;
	.reg .b32 	%r<5>;
	.reg .b64 	%rd<10>;
	.reg .b64 	%fd<7>;

	ld.param.f64 	%fd1, [_Z5axpbydPKddPdm_param_0];
	ld.param.u64 	%rd2, [_Z5axpbydPKddPdm_param_1];
	ld.param.f64 	%fd2, [_Z5axpbydPKddPdm_param_2];
	ld.param.u64 	%rd3, [_Z5axpbydPKddPdm_param_3];
	ld.param.u64 	%rd4, [_Z5axpbydPKddPdm_param_4];
	mov.u32 	%r1, %ctaid.x;
	mov.u32 	%r2, %ntid.x;
	mov.u32 	%r3, %tid.x;
	mad.lo.s32 	%r4, %r1, %r2, %r3;
	cvt.s64.s32 	%rd1, %r4;
	setp.le.u64 	%p1, %rd4, %rd1;
	@%p1 bra 	$L__BB1_2;
	cvta.to.global.u64 	%rd5, %rd2;
	cvta.to.global.u64 	%rd6, %rd3;
	shl.b64 	%rd7, %rd1, 3;
	add.s64 	%rd8, %rd5, %rd7;
	ld.global.f64 	%fd3, [%rd8];
	add.s64 	%rd9, %rd6, %rd7;
	ld.global.f64 	%fd4, [%rd9];
	mul.f64 	%fd5, %fd2, %fd4;
	fma.rn.f64 	%fd6, %fd1, %fd3, %fd5;
	st.global.f64 	[%rd9], %fd6;
$L__BB1_2:
	ret;

}
	// .globl	_Z3dotPKdS0_Pdm
.visible .entry _Z3dotPKdS0_Pdm(
	.param .u64 .ptr .align 1 _Z3dotPKdS0_Pdm_param_0,
	.param .u64 .ptr .align 1 _Z3dotPKdS0_Pdm_param_1,
	.param .u64 .ptr .align 1 _Z3dotPKdS0_Pdm_param_2,
	.param .u64 _Z3dotPKdS0_Pdm_param_3
)
{
	.reg .pred 	%p<15>;
	.reg .b32 	%r<51>;
	.reg .b64 	%rd<12>;
	.reg .b64 	%fd<24>;
	// demoted variable
	.shared .align 8 .b8 _ZZ3dotPKdS0_PdmE4data[1024];
	ld.param.u64 	%rd2, [_Z3dotPKdS0_Pdm_param_0];
	ld.param.u64 	%rd3, [_Z3dotPKdS0_Pdm_param_1];
	ld.param.u64 	%rd4, [_Z3dotPKdS0_Pdm_param_2];
	ld.param.u64 	%rd5, [_Z3dotPKdS0_Pdm_param_3];
	mov.u32 	%r7, %ctaid.x;
	mov.u32 	%r8, %ntid.x;
	mov.u32 	%r1, %tid.x;
	mad.lo.s32 	%r9, %r7, %r8, %r1;
	mov.u32 	%r10, %tid.y;
	mov.u32 	%r11, %tid.z;
	mov.u32 	%r12, %ntid.y;
	mad.lo.s32 	%r13, %r11, %r12, %r10;
	mad.lo.s32 	%r14, %r13, %r8, %r1;
	and.b32  	%r15, %r14, 1073741820;
	mul.lo.s32 	%r16, %r8, %r12;
	mov.u32 	%r17, %ntid.z;
	mul.lo.s32 	%r18, %r16, %r17;
	sub.s32 	%r19, %r18, %r15;
	min.u32 	%r20, %r19, 4;
	sub.s32 	%r21, 32, %r20;
	mov.b32 	%r22, -1;
	shr.u32 	%r23, %r22, %r21;
	// begin inline asm
	mov.u32 %r5, %laneid;
	// end inline asm
	and.b32  	%r24, %r5, -4;
	shl.b32 	%r2, %r23, %r24;
	// begin inline asm
	mov.u32 %r6, %lanemask_lt;
	// end inline asm
	and.b32  	%r3, %r2, %r6;
	cvt.s64.s32 	%rd1, %r9;
	setp.le.u64 	%p1, %rd5, %rd1;
	mov.f64 	%fd23, 0d0000000000000000;
	@%p1 bra 	$L__BB2_2;
	cvta.to.global.u64 	%rd6, %rd2;
	cvta.to.global.u64 	%rd7, %rd3;
	shl.b64 	%rd8, %rd1, 3;
	add.s64 	%rd9, %rd6, %rd8;
	ld.global.f64 	%fd5, [%rd9];
	add.s64 	%rd10, %rd7, %rd8;
	ld.global.f64 	%fd6, [%rd10];
	mul.f64 	%fd23, %fd5, %fd6;
$L__BB2_2:
	shl.b32 	%r25, %r1, 3;
	mov.u32 	%r26, _ZZ3dotPKdS0_PdmE4data;
	add.s32 	%r4, %r26, %r25;
	st.shared.f64 	[%r4], %fd23;
	bar.warp.sync 	%r2;
	add.s32 	%r27, %r3, -1;
	and.b32  	%r28, %r3, %r27;
	setp.ne.s32 	%p2, %r28, 0;
	@%p2 bra 	$L__BB2_4;
	// begin inline asm
	activemask.b32 %r29;
	// end inline asm
	ld.shared.f64 	%fd7, [%r4+16];
	ld.shared.f64 	%fd8, [%r4];
	add.f64 	%fd9, %fd7, %fd8;
	st.shared.f64 	[%r4], %fd9;
	bar.warp.sync 	%r29;
$L__BB2_4:
	bar.sync 	0;
	setp.gt.u32 	%p3, %r1, 31;
	@%p3 bra 	$L__BB2_7;
	mad.lo.s32 	%r50, %r1, 24, %r4;
	ld.shared.f64 	%fd20, [%r50];
	ld.shared.f64 	%fd21, [%r50+8];
	add.f64 	%fd10, %fd20, %fd21;
	// begin inline asm
	mov.b64 {%r30,%r31}, %fd10;
	// end inline asm
	shfl.sync.down.b32	%r33|%p4, %r31, 16, 31, -1;
	shfl.sync.down.b32	%r32|%p5, %r30, 16, 31, -1;
	// begin inline asm
	mov.b64 %fd11, {%r32,%r33};
	// end inline asm
	add.f64 	%fd12, %fd10, %fd11;
	// begin inline asm
	mov.b64 {%r34,%r35}, %fd12;
	// end inline asm
	shfl.sync.down.b32	%r37|%p6, %r35, 8, 31, -1;
	shfl.sync.down.b32	%r36|%p7, %r34, 8, 31, -1;
	// begin inline asm
	mov.b64 %fd13, {%r36,%r37};
	// end inline asm
	add.f64 	%fd14, %fd12, %fd13;
	// begin inline asm
	mov.b64 {%r38,%r39}, %fd14;
	// end inline asm
	shfl.sync.down.b32	%r41|%p8, %r39, 4, 31, -1;
	shfl.sync.down.b32	%r40|%p9, %r38, 4, 31, -1;
	// begin inline asm
	mov.b64 %fd15, {%r40,%r41};
	// end inline asm
	add.f64 	%fd16, %fd14, %fd15;
	// begin inline asm
	mov.b64 {%r42,%r43}, %fd16;
	// end inline asm
	shfl.sync.down.b32	%r45|%p10, %r43, 2, 31, -1;
	shfl.sync.down.b32	%r44|%p11, %r42, 2, 31, -1;
	// begin inline asm
	mov.b64 %fd17, {%r44,%r45};
	// end inline asm
	add.f64 	%fd18, %fd16, %fd17;
	// begin inline asm
	mov.b64 {%r46,%r47}, %fd18;
	// end inline asm
	shfl.sync.down.b32	%r49|%p12, %r47, 1, 31, -1;
	shfl.sync.down.b32	%r48|%p13, %r46, 1, 31, -1;
	// begin inline asm
	mov.b64 %fd19, {%r48,%r49};
	// end inline asm
	add.f64 	%fd3, %fd18, %fd19;
	setp.ne.s32 	%p14, %r1, 0;
	@%p14 bra 	$L__BB2_7;
	cvta.to.global.u64 	%rd11, %rd4;
	atom.global.add.f64 	%fd22, [%rd11], %fd3;
$L__BB2_7:
	ret;

}


// ===== COMPILED SASS (sm_100) =====

	.target	sm_100

	.elftype	@"ET_EXEC"


//--------------------- .note.nv.tkinfo           --------------------------
	.section	.note.nv.tkinfo,"",@"SHT_NOTE"
	.sectionflags	@"SHF_NOTE_NV_TKINFO"
	.tkinfo
        /*0018*/ 	.word	0x00000002
        /*0030*/ 	.string	""
        /*0030*/ 	.string	"ptxas"
        /*0030*/ 	.string	"Cuda compilation tools, release 13.0, V13.0.88"
        /*0030*/ 	.string	"Build cuda_13.0.r13.0/compiler.36424714_0"
        /*0030*/ 	.string	"-arch sm_100 -m 64 "



//--------------------- .note.nv.cuinfo           --------------------------
	.section	.note.nv.cuinfo,"",@"SHT_NOTE"
	.sectionflags	@"SHF_NOTE_NV_CUINFO"
        /*0018*/ 	.short	0x0002
        /*001a*/ 	.short	0x0064
        /*001c*/ 	.short	0x0082
	.zero		2


//--------------------- .nv.info                  --------------------------
	.section	.nv.info,"",@"SHT_CUDA_INFO"
	.align	4


	//----- nvinfo : EIATTR_REGCOUNT
	.align		4
        /*0000*/ 	.byte	0x04, 0x2f
        /*0002*/ 	.short	(.L_1 - .L_0)
	.align		4
.L_0:
        /*0004*/ 	.word	index@(_Z14initializationPdS_S_S_m)
        /*0008*/ 	.word	0x0000000c


	//----- nvinfo : EIATTR_FRAME_SIZE
	.align		4
.L_1:
        /*000c*/ 	.byte	0x04, 0x11
        /*000e*/ 	.short	(.L_3 - .L_2)
	.align		4
.L_2:
        /*0010*/ 	.word	index@(_Z14initializationPdS_S_S_m)
        /*0014*/ 	.word	0x00000000


	//----- nvinfo : EIATTR_REGCOUNT
	.align		4
.L_3:
        /*0018*/ 	.byte	0x04, 0x2f
        /*001a*/ 	.short	(.L_5 - .L_4)
	.align		4
.L_4:
        /*001c*/ 	.word	index@(_Z5axpbydPKddPdm)
        /*0020*/ 	.word	0x0000000c


	//----- nvinfo : EIATTR_FRAME_SIZE
	.align		4
.L_5:
        /*0024*/ 	.byte	0x04, 0x11
        /*0026*/ 	.short	(.L_7 - .L_6)
	.align		4
.L_6:
        /*0028*/ 	.word	index@(_Z5axpbydPKddPdm)
        /*002c*/ 	.word	0x00000000


	//----- nvinfo : EIATTR_REGCOUNT
	.align		4
.L_7:
        /*0030*/ 	.byte	0x04, 0x2f
        /*0032*/ 	.short	(.L_9 - .L_8)
	.align		4
.L_8:
        /*0034*/ 	.word	index@(_Z3dotPKdS0_Pdm)
        /*0038*/ 	.word	0x00000012


	//----- nvinfo : EIATTR_FRAME_SIZE
	.align		4
.L_9:
        /*003c*/ 	.byte	0x04, 0x11
        /*003e*/ 	.short	(.L_11 - .L_10)
	.align		4
.L_10:
        /*0040*/ 	.word	index@(_Z3dotPKdS0_Pdm)
        /*0044*/ 	.word	0x00000000


	//----- nvinfo : EIATTR_MIN_STACK_SIZE
	.align		4
.L_11:
        /*0048*/ 	.byte	0x04, 0x12
        /*004a*/ 	.short	(.L_13 - .L_12)
	.align		4
.L_12:
        /*004c*/ 	.word	index@(_Z3dotPKdS0_Pdm)
        /*0050*/ 	.word	0x00000000


	//----- nvinfo : EIATTR_MIN_STACK_SIZE
	.align		4
.L_13:
        /*0054*/ 	.byte	0x04, 0x12
        /*0056*/ 	.short	(.L_15 - .L_14)
	.align		4
.L_14:
        /*0058*/ 	.word	index@(_Z5axpbydPKddPdm)
        /*005c*/ 	.word	0x00000000


	//----- nvinfo : EIATTR_MIN_STACK_SIZE
	.align		4
.L_15:
        /*0060*/ 	.byte	0x04, 0x12
        /*0062*/ 	.short	(.L_17 - .L_16)
	.align		4
.L_16:
        /*0064*/ 	.word	index@(_Z14initializationPdS_S_S_m)
        /*0068*/ 	.word	0x00000000
.L_17:


//--------------------- .nv.compat                --------------------------
	.section	.nv.compat,"",@"SHT_CUDA_COMPAT_INFO"
	.align	4
        /*0000*/ 	.byte	0x02, 0x09, 0x00, 0x00, 0x02, 0x02, 0x01, 0x00, 0x02, 0x05, 0x05, 0x00, 0x03, 0x07, 0x01, 0x01
        /*0010*/ 	.byte	0x02, 0x03, 0x00, 0x00, 0x02, 0x06, 0x01, 0x00, 0x04, 0x0b, 0x08, 0x00, 0x01, 0x00, 0x00, 0x00
        /*0020*/ 	.byte	0x00, 0x00, 0x00, 0x00


//--------------------- .nv.info._Z3dotPKdS0_Pdm  --------------------------
	.section	.nv.info._Z3dotPKdS0_Pdm,"",@"SHT_CUDA_INFO"
	.sectionflags	@""
	.align	4


	//----- nvinfo : EIATTR_CUDA_API_VERSION
	.align		4
        /*0000*/ 	.byte	0x04, 0x37
        /*0002*/ 	.short	(.L_19 - .L_18)
.L_18:
        /*0004*/ 	.word	0x00000082


	//----- nvinfo : EIATTR_KPARAM_INFO
	.align		4
.L_19:
        /*0008*/ 	.byte	0x04, 0x17
        /*000a*/ 	.short	(.L_21 - .L_20)
.L_20:
        /*000c*/ 	.word	0x00000000
        /*0010*/ 	.short	0x0003
        /*0012*/ 	.short	0x0018
        /*0014*/ 	.byte	0x00, 0xf0, 0x21, 0x00


	//----- nvinfo : EIATTR_KPARAM_INFO
	.align		4
.L_21:
        /*0018*/ 	.byte	0x04, 0x17
        /*001a*/ 	.short	(.L_23 - .L_22)
.L_22:
        /*001c*/ 	.word	0x00000000
        /*0020*/ 	.short	0x0002
        /*0022*/ 	.short	0x0010
        /*0024*/ 	.byte	0x00, 0xf5, 0x21, 0x00


	//----- nvinfo : EIATTR_KPARAM_INFO
	.align		4
.L_23:
        /*0028*/ 	.byte	0x04, 0x17
        /*002a*/ 	.short	(.L_25 - .L_24)
.L_24:
        /*002c*/ 	.word	0x00000000
        /*0030*/ 	.short	0x0001
        /*0032*/ 	.short	0x0008
        /*0034*/ 	.byte	0x00, 0xf5, 0x21, 0x00


	//----- nvinfo : EIATTR_KPARAM_INFO
	.align		4
.L_25:
        /*0038*/ 	.byte	0x04, 0x17
        /*003a*/ 	.short	(.L_27 - .L_26)
.L_26:
        /*003c*/ 	.word	0x00000000
        /*0040*/ 	.short	0x0000
        /*0042*/ 	.short	0x0000
        /*0044*/ 	.byte	0x00, 0xf5, 0x21, 0x00


	//----- nvinfo : EIATTR_SPARSE_MMA_MASK
	.align		4
.L_27:
        /*0048*/ 	.byte	0x03, 0x50
        /*004a*/ 	.short	0x0000


	//----- nvinfo : EIATTR_MAXREG_COUNT
	.align		4
        /*004c*/ 	.byte	0x03, 0x1b
        /*004e*/ 	.short	0x00ff


	//----- nvinfo : EIATTR_NUM_BARRIERS
	.align		4
        /*0050*/ 	.byte	0x02, 0x4c
        /*0052*/ 	.byte	0x01
	.zero		1


	//----- nvinfo : EIATTR_MERCURY_ISA_VERSION
	.align		4
        /*0054*/ 	.byte	0x03, 0x5f
        /*0056*/ 	.short	0x0101


	//----- nvinfo : EIATTR_COOP_GROUP_MASK_REGIDS
	.align		4
        /*0058*/ 	.byte	0x04, 0x29
        /*005a*/ 	.short	(.L_29 - .L_28)


	//   ....[0]....
.L_28:
        /*005c*/ 	.word	0x0500000a


	//   ....[1]....
        /*0060*/ 	.word	0x05000004


	//   ....[2]....
        /*0064*/ 	.word	0xffffffff


	//   ....[3]....
        /*0068*/ 	.word	0xffffffff


	//   ....[4]....
        /*006c*/ 	.word	0xffffffff


	//   ....[5]....
        /*0070*/ 	.word	0xffffffff


	//   ....[6]....
        /*0074*/ 	.word	0xffffffff


	//   ....[7]....
        /*0078*/ 	.word	0xffffffff


	//   ....[8]....
        /*007c*/ 	.word	0xffffffff


	//   ....[9]....
        /*0080*/ 	.word	0xffffffff


	//   ....[10]....
        /*0084*/ 	.word	0xffffffff


	//   ....[11]....
        /*0088*/ 	.word	0xffffffff


	//----- nvinfo : EIATTR_COOP_GROUP_INSTR_OFFSETS
	.align		4
.L_29:
        /*008c*/ 	.byte	0x04, 0x28
        /*008e*/ 	.short	(.L_31 - .L_30)


	//   ....[0]....
.L_30:
        /*0090*/ 	.word	0x00000340


	//   ....[1]....
        /*0094*/ 	.word	0x000003b0


	//   ....[2]....
        /*0098*/ 	.word	0x00000440


	//   ....[3]....
        /*009c*/ 	.word	0x00000450


	//   ....[4]....
        /*00a0*/ 	.word	0x00000470


	//   ....[5]....
        /*00a4*/ 	.word	0x00000480


	//   ....[6]....
        /*00a8*/ 	.word	0x000004a0


	//   ....[7]....
        /*00ac*/ 	.word	0x000004b0


	//   ....[8]....
        /*00b0*/ 	.word	0x000004d0


	//   ....[9]....
        /*00b4*/ 	.word	0x000004e0


	//   ....[10]....
        /*00b8*/ 	.word	0x00000500


	//   ....[11]....
        /*00bc*/ 	.word	0x00000510


	//----- nvinfo : EIATTR_VRC_CTA_INIT_COUNT
	.align		4
.L_31:
        /*00c0*/ 	.byte	0x02, 0x4a
	.zero		1
	.zero		1


	//----- nvinfo : EIATTR_EXIT_INSTR_OFFSETS
	.align		4
        /*00c4*/ 	.byte	0x04, 0x1c
        /*00c6*/ 	.short	(.L_33 - .L_32)


	//   ....[0]....
.L_32:
        /*00c8*/ 	.word	0x000003e0


	//   ....[1]....
        /*00cc*/ 	.word	0x00000520


	//   ....[2]....
        /*00d0*/ 	.word	0x00000580


	//----- nvinfo : EIATTR_CRS_STACK_SIZE
	.align		4
.L_33:
        /*00d4*/ 	.byte	0x04, 0x1e
        /*00d6*/ 	.short	(.L_35 - .L_34)
.L_34:
        /*00d8*/ 	.word	0x00000000


	//----- nvinfo : EIATTR_CBANK_PARAM_SIZE
	.align		4
.L_35:
        /*00dc*/ 	.byte	0x03, 0x19
        /*00de*/ 	.short	0x0020


	//----- nvinfo : EIATTR_PARAM_CBANK
	.align		4
        /*00e0*/ 	.byte	0x04, 0x0a
        /*00e2*/ 	.short	(.L_37 - .L_36)
	.align		4
.L_36:
        /*00e4*/ 	.word	index@(.nv.constant0._Z3dotPKdS0_Pdm)
        /*00e8*/ 	.short	0x0380
        /*00ea*/ 	.short	0x0020


	//----- nvinfo : EIATTR_SW_WAR
	.align		4
.L_37:
        /*00ec*/ 	.byte	0x04, 0x36
        /*00ee*/ 	.short	(.L_39 - .L_38)
.L_38:
        /*00f0*/ 	.word	0x00000008
.L_39:


//--------------------- .nv.info._Z5axpbydPKddPdm --------------------------
	.section	.nv.info._Z5axpbydPKddPdm,"",@"SHT_CUDA_INFO"
	.sectionflags	@""
	.align	4


	//----- nvinfo : EIATTR_CUDA_API_VERSION
	.align		4
        /*0000*/ 	.byte	0x04, 0x37
        /*0002*/ 	.short	(.L_41 - .L_40)
.L_40:
        /*0004*/ 	.word	0x00000082


	//----- nvinfo : EIATTR_KPARAM_INFO
	.align		4
.L_41:
        /*0008*/ 	.byte	0x04, 0x17
        /*000a*/ 	.short	(.L_43 - .L_42)
.L_42:
        /*000c*/ 	.word	0x00000000
        /*0010*/ 	.short	0x0004
        /*0012*/ 	.short	0x0020
        /*0014*/ 	.byte	0x00, 0xf0, 0x21, 0x00


	//----- nvinfo : EIATTR_KPARAM_INFO
	.align		4
.L_43:
        /*0018*/ 	.byte	0x04, 0x17
        /*001a*/ 	.short	(.L_45 - .L_44)
.L_44:
        /*001c*/ 	.word	0x00000000
        /*0020*/ 	.short	0x0003
        /*0022*/ 	.short	0x0018
        /*0024*/ 	.byte	0x00, 0xf5, 0x21, 0x00


	//----- nvinfo : EIATTR_KPARAM_INFO
	.align		4
.L_45:
        /*0028*/ 	.byte	0x04, 0x17
        /*002a*/ 	.short	(.L_47 - .L_46)
.L_46:
        /*002c*/ 	.word	0x00000000
        /*0030*/ 	.short	0x0002
        /*0032*/ 	.short	0x0010
        /*0034*/ 	.byte	0x00, 0xf0, 0x21, 0x00


	//----- nvinfo : EIATTR_KPARAM_INFO
	.align		4
.L_47:
        /*0038*/ 	.byte	0x04, 0x17
        /*003a*/ 	.short	(.L_49 - .L_48)
.L_48:
        /*003c*/ 	.word	0x00000000
        /*0040*/ 	.short	0x0001
        /*0042*/ 	.short	0x0008
        /*0044*/ 	.byte	0x00, 0xf5, 0x21, 0x00


	//----- nvinfo : EIATTR_KPARAM_INFO
	.align		4
.L_49:
        /*0048*/ 	.byte	0x04, 0x17
        /*004a*/ 	.short	(.L_51 - .L_50)
.L_50:
        /*004c*/ 	.word	0x00000000
        /*0050*/ 	.short	0x0000
        /*0052*/ 	.short	0x0000
        /*0054*/ 	.byte	0x00, 0xf0, 0x21, 0x00


	//----- nvinfo : EIATTR_SPARSE_MMA_MASK
	.align		4
.L_51:
        /*0058*/ 	.byte	0x03, 0x50
        /*005a*/ 	.short	0x0000


	//----- nvinfo : EIATTR_MAXREG_COUNT
	.align		4
        /*005c*/ 	.byte	0x03, 0x1b
        /*005e*/ 	.short	0x00ff


	//----- nvinfo : EIATTR_MERCURY_ISA_VERSION
	.align		4
        /*0060*/ 	.byte	0x03, 0x5f
        /*0062*/ 	.short	0x0101


	//----- nvinfo : EIATTR_VRC_CTA_INIT_COUNT
	.align		4
        /*0064*/ 	.byte	0x02, 0x4a
	.zero		1
	.zero		1


	//----- nvinfo : EIATTR_EXIT_INSTR_OFFSETS
	.align		4
        /*0068*/ 	.byte	0x04, 0x1c
        /*006a*/ 	.short	(.L_53 - .L_52)


	//   ....[0]....
.L_52:
        /*006c*/ 	.word	0x00000090


	//   ....[1]....
        /*0070*/ 	.word	0x000001a0


	//----- nvinfo : EIATTR_CBANK_PARAM_SIZE
	.align		4
.L_53:
        /*0074*/ 	.byte	0x03, 0x19
        /*0076*/ 	.short	0x0028


	//----- nvinfo : EIATTR_PARAM_CBANK
	.align		4
        /*0078*/ 	.byte	0x04, 0x0a
        /*007a*/ 	.short	(.L_55 - .L_54)
	.align		4
.L_54:
        /*007c*/ 	.word	index@(.nv.constant0._Z5axpbydPKddPdm)
        /*0080*/ 	.short	0x0380
        /*0082*/ 	.short	0x0028


	//----- nvinfo : EIATTR_SW_WAR
	.align		4
.L_55:
        /*0084*/ 	.byte	0x04, 0x36
        /*0086*/ 	.short	(.L_57 - .L_56)
.L_56:
        /*0088*/ 	.word	0x00000008
.L_57:


//--------------------- .nv.info._Z14initializationPdS_S_S_m --------------------------
	.section	.nv.info._Z14initializationPdS_S_S_m,"",@"SHT_CUDA_INFO"
	.sectionflags	@""
	.align	4


	//----- nvinfo : EIATTR_CUDA_API_VERSION
	.align		4
        /*0000*/ 	.byte	0x04, 0x37
        /*0002*/ 	.short	(.L_59 - .L_58)
.L_58:
        /*0004*/ 	.word	0x00000082


	//----- nvinfo : EIATTR_KPARAM_INFO
	.align		4
.L_59:
        /*0008*/ 	.byte	0x04, 0x17
        /*000a*/ 	.short	(.L_61 - .L_60)
.L_60:
        /*000c*/ 	.word	0x00000000
        /*0010*/ 	.short	0x0004
        /*0012*/ 	.short	0x0020
        /*0014*/ 	.byte	0x00, 0xf0, 0x21, 0x00


	//----- nvinfo : EIATTR_KPARAM_INFO
	.align		4
.L_61:
        /*0018*/ 	.byte	0x04, 0x17
        /*001a*/ 	.short	(.L_63 - .L_62)
.L_62:
        /*001c*/ 	.word	0x00000000
        /*0020*/ 	.short	0x0003
        /*0022*/ 	.short	0x0018
        /*0024*/ 	.byte	0x00, 0xf5, 0x21, 0x00


	//----- nvinfo : EIATTR_KPARAM_INFO
	.align		4
.L_63:
        /*0028*/ 	.byte	0x04, 0x17
        /*002a*/ 	.short	(.L_65 - .L_64)
.L_64:
        /*002c*/ 	.word	0x00000000
        /*0030*/ 	.short	0x0002
        /*0032*/ 	.short	0x0010
        /*0034*/ 	.byte	0x00, 0xf5, 0x21, 0x00


	//----- nvinfo : EIATTR_KPARAM_INFO
	.align		4
.L_65:
        /*0038*/ 	.byte	0x04, 0x17
        /*003a*/ 	.short	(.L_67 - .L_66)
.L_66:
        /*003c*/ 	.word	0x00000000
        /*0040*/ 	.short	0x0001
        /*0042*/ 	.short	0x0008
        /*0044*/ 	.byte	0x00, 0xf5, 0x21, 0x00


	//----- nvinfo : EIATTR_KPARAM_INFO
	.align		4
.L_67:
        /*0048*/ 	.byte	0x04, 0x17
        /*004a*/ 	.short	(.L_69 - .L_68)
.L_68:
        /*004c*/ 	.word	0x00000000
        /*0050*/ 	.short	0x0000
        /*0052*/ 	.short	0x0000
        /*0054*/ 	.byte	0x00, 0xf5, 0x21, 0x00


	//----- nvinfo : EIATTR_SPARSE_MMA_MASK
	.align		4
.L_69:
        /*0058*/ 	.byte	0x03, 0x50
        /*005a*/ 	.short	0x0000


	//----- nvinfo : EIATTR_MAXREG_COUNT
	.align		4
        /*005c*/ 	.byte	0x03, 0x1b
        /*005e*/ 	.short	0x00ff


	//----- nvinfo : EIATTR_MERCURY_ISA_VERSION
	.align		4
        /*0060*/ 	.byte	0x03, 0x5f
        /*0062*/ 	.short	0x0101


	//----- nvinfo : EIATTR_VRC_CTA_INIT_COUNT
	.align		4
        /*0064*/ 	.byte	0x02, 0x4a
	.zero		1
	.zero		1


	//----- nvinfo : EIATTR_EXIT_INSTR_OFFSETS
	.align		4
        /*0068*/ 	.byte	0x04, 0x1c
        /*006a*/ 	.short	(.L_71 - .L_70)


	//   ....[0]....
.L_70:
        /*006c*/ 	.word	0x00000090


	//   ....[1]....
        /*0070*/ 	.word	0x000001b0


	//----- nvinfo : EIATTR_CBANK_PARAM_SIZE
	.align		4
.L_71:
        /*0074*/ 	.byte	0x03, 0x19
        /*0076*/ 	.short	0x0028


	//----- nvinfo : EIATTR_PARAM_CBANK
	.align		4
        /*0078*/ 	.byte	0x04, 0x0a
        /*007a*/ 	.short	(.L_73 - .L_72)
	.align		4
.L_72:
        /*007c*/ 	.word	index@(.nv.constant0._Z14initializationPdS_S_S_m)
        /*0080*/ 	.short	0x0380
        /*0082*/ 	.short	0x0028


	//----- nvinfo : EIATTR_SW_WAR
	.align		4
.L_73:
        /*0084*/ 	.byte	0x04, 0x36
        /*0086*/ 	.short	(.L_75 - .L_74)
.L_74:
        /*0088*/ 	.word	0x00000008
.L_75:


//--------------------- .nv.callgraph             --------------------------
	.section	.nv.callgraph,"",@"SHT_CUDA_CALLGRAPH"
	.align	4
	.sectionentsize	8
	.align		4
        /*0000*/ 	.word	0x00000000
	.align		4
        /*0004*/ 	.word	0xffffffff
	.align		4
        /*0008*/ 	.word	0x00000000
	.align		4
        /*000c*/ 	.word	0xfffffffe
	.align		4
        /*0010*/ 	.word	0x00000000
	.align		4
        /*0014*/ 	.word	0xfffffffd
	.align		4
        /*0018*/ 	.word	0x00000000
	.align		4
        /*001c*/ 	.word	0xfffffffc


//--------------------- .text._Z3dotPKdS0_Pdm     --------------------------
	.section	.text._Z3dotPKdS0_Pdm,"ax",@progbits
	.align	128
        .global         _Z3dotPKdS0_Pdm
        .type           _Z3dotPKdS0_Pdm,@function
        .size           _Z3dotPKdS0_Pdm,(.L_x_4 - _Z3dotPKdS0_Pdm)
        .other          _Z3dotPKdS0_Pdm,@"STO_CUDA_ENTRY STV_DEFAULT"
_Z3dotPKdS0_Pdm:
.text._Z3dotPKdS0_Pdm:
[----:B------:R-:W-:Y:S01]  /*0000*/  LDC R1, c[0x0][0x37c] ;  /* 0x0000df00ff017b82 */ /* 0x000fe20000000800 */
[----:B------:R-:W0:Y:S07]  /*0010*/  S2R R0, SR_TID.X ;  /* 0x0000000000007919 */ /* 0x000e2e0000002100 */
[----:B------:R-:W0:Y:S01]  /*0020*/  S2UR UR4, SR_CTAID.X ;  /* 0x00000000000479c3 */ /* 0x000e220000002500 */
[----:B------:R-:W1:Y:S07]  /*0030*/  LDCU.64 UR6, c[0x0][0x398] ;  /* 0x00007300ff0677ac */ /* 0x000e6e0008000a00 */
[----:B------:R-:W0:Y:S08]  /*0040*/  LDC R11, c[0x0][0x360] ;  /* 0x0000d800ff0b7b82 */ /* 0x000e300000000800 */
[----:B------:R-:W2:Y:S08]  /*0050*/  LDC.64 R8, c[0x0][0x358] ;  /* 0x0000d600ff087b82 */ /* 0x000eb00000000a00 */
[----:B------:R-:W3:Y:S01]  /*0060*/  LDC.64 R12, c[0x0][0x380] ;  /* 0x0000e000ff0c7b82 */ /* 0x000ee20000000a00 */
[----:B0-----:R-:W-:-:S07]  /*0070*/  IMAD R2, R11, UR4, R0 ;  /* 0x000000040b027c24 */ /* 0x001fce000f8e0200 */
[----:B------:R-:W0:Y:S01]  /*0080*/  LDC.64 R14, c[0x0][0x388] ;  /* 0x0000e200ff0e7b82 */ /* 0x000e220000000a00 */
[----:B-1----:R-:W-:Y:S02]  /*0090*/  ISETP.GE.U32.AND P0, PT, R2, UR6, PT ;  /* 0x0000000602007c0c */ /* 0x002fe4000bf06070 */
[----:B------:R-:W-:-:S04]  /*00a0*/  SHF.R.S32.HI R3, RZ, 0x1f, R2 ;  /* 0x0000001fff037819 */ /* 0x000fc80000011402 */
[----:B------:R-:W-:-:S13]  /*00b0*/  ISETP.GE.U32.AND.EX P0, PT, R3, UR7, PT, P0 ;  /* 0x0000000703007c0c */ /* 0x000fda000bf06100 */
[----:B------:R-:W-:Y:S01]  /*00c0*/  @!P0 IMAD.SHL.U32 R5, R2, 0x8, RZ ;  /* 0x0000000802058824 */ /* 0x000fe200078e00ff */
[C---:B--2---:R-:W-:Y:S02]  /*00d0*/  @!P0 R2UR UR4, R8.reuse ;  /* 0x00000000080482ca */ /* 0x044fe400000e0000 */
[C---:B------:R-:W-:Y:S02]  /*00e0*/  @!P0 R2UR UR5, R9.reuse ;  /* 0x00000000090582ca */ /* 0x040fe400000e0000 */
[----:B------:R-:W-:Y:S02]  /*00f0*/  @!P0 R2UR UR6, R8 ;  /* 0x00000000080682ca */ /* 0x000fe400000e0000 */
[----:B------:R-:W-:Y:S02]  /*0100*/  @!P0 R2UR UR7, R9 ;  /* 0x00000000090782ca */ /* 0x000fe400000e0000 */
[----:B------:R-:W-:Y:S02]  /*0110*/  @!P0 SHF.L.U64.HI R6, R2, 0x3, R3 ;  /* 0x0000000302068819 */ /* 0x000fe40000010203 */
[----:B---3--:R-:W-:-:S02]  /*0120*/  @!P0 IADD3 R2, P1, PT, R5, R12, RZ ;  /* 0x0000000c05028210 */ /* 0x008fc40007f3e0ff */
[----:B0-----:R-:W-:-:S03]  /*0130*/  @!P0 IADD3 R4, P2, PT, R5, R14, RZ ;  /* 0x0000000e05048210 */ /* 0x001fc60007f5e0ff */
[C---:B------:R-:W-:Y:S02]  /*0140*/  @!P0 IMAD.X R3, R6.reuse, 0x1, R13, P1 ;  /* 0x0000000106038824 */ /* 0x040fe400008e060d */
[----:B------:R-:W-:-:S04]  /*0150*/  @!P0 IMAD.X R5, R6, 0x1, R15, P2 ;  /* 0x0000000106058824 */ /* 0x000fc800010e060f */
[----:B------:R-:W2:Y:S04]  /*0160*/  @!P0 LDG.E.64 R2, desc[UR4][R2.64] ;  /* 0x0000000402028981 */ /* 0x000ea8000c1e1b00 */
[----:B------:R-:W2:Y:S01]  /*0170*/  @!P0 LDG.E.64 R4, desc[UR6][R4.64] ;  /* 0x0000000604048981 */ /* 0x000ea2000c1e1b00 */
[----:B------:R-:W0:Y:S01]  /*0180*/  LDCU UR4, c[0x0][0x364] ;  /* 0x00006c80ff0477ac */ /* 0x000e220008000800 */
[----:B------:R-:W1:Y:S01]  /*0190*/  S2UR UR5, SR_CgaCtaId ;  /* 0x00000000000579c3 */ /* 0x000e620000008800 */
[----:B------:R-:W-:Y:S01]  /*01a0*/  ISETP.GT.U32.AND P1, PT, R0, 0x1f, PT ;  /* 0x0000001f0000780c */ /* 0x000fe20003f24070 */
[----:B------:R-:W0:Y:S01]  /*01b0*/  S2R R7, SR_TID.Y ;  /* 0x0000000000077919 */ /* 0x000e220000002200 */
[----:B------:R-:W3:Y:S01]  /*01c0*/  LDCU UR6, c[0x0][0x368] ;  /* 0x00006d00ff0677ac */ /* 0x000ee20008000800 */
[----:B------:R-:W0:Y:S01]  /*01d0*/  S2R R6, SR_TID.Z ;  /* 0x0000000000067919 */ /* 0x000e220000002300 */
[----:B------:R-:W4:Y:S01]  /*01e0*/  S2R R10, SR_LANEID ;  /* 0x00000000000a7919 */ /* 0x000f220000000000 */
[----:B------:R-:W5:Y:S01]  /*01f0*/  S2R R13, SR_LTMASK ;  /* 0x00000000000d7919 */ /* 0x000f620000003900 */
[----:B0-----:R-:W-:-:S02]  /*0200*/  IMAD R7, R6, UR4, R7 ;  /* 0x0000000406077c24 */ /* 0x001fc4000f8e0207 */
[----:B------:R-:W-:Y:S01]  /*0210*/  IMAD R6, R11, UR4, RZ ;  /* 0x000000040b067c24 */ /* 0x000fe2000f8e02ff */
[----:B------:R-:W-:Y:S01]  /*0220*/  UMOV UR4, 0x400 ;  /* 0x0000040000047882 */ /* 0x000fe20000000000 */
[----:B------:R-:W-:Y:S01]  /*0230*/  IMAD R7, R7, R11, R0 ;  /* 0x0000000b07077224 */ /* 0x000fe200078e0200 */
[----:B-1----:R-:W-:-:S04]  /*0240*/  ULEA UR4, UR5, UR4, 0x18 ;  /* 0x0000000405047291 */ /* 0x002fc8000f8ec0ff */
[----:B------:R-:W-:-:S05]  /*0250*/  LOP3.LUT R7, R7, 0x3ffffffc, RZ, 0xc0, !PT ;  /* 0x3ffffffc07077812 */ /* 0x000fca00078ec0ff */
[----:B---3--:R-:W-:Y:S02]  /*0260*/  IMAD R6, R6, UR6, -R7 ;  /* 0x0000000606067c24 */ /* 0x008fe4000f8e0a07 */
[----:B------:R-:W-:-:S03]  /*0270*/  IMAD.MOV.U32 R7, RZ, RZ, -0x1 ;  /* 0xffffffffff077424 */ /* 0x000fc600078e00ff */
[----:B------:R-:W-:-:S04]  /*0280*/  VIMNMX.U32 R6, PT, PT, R6, 0x4, PT ;  /* 0x0000000406067848 */ /* 0x000fc80003fe0000 */
[----:B------:R-:W-:-:S04]  /*0290*/  IADD3 R6, PT, PT, -R6, 0x20, RZ ;  /* 0x0000002006067810 */ /* 0x000fc80007ffe1ff */
[----:B------:R-:W-:Y:S02]  /*02a0*/  SHF.R.U32.HI R6, RZ, R6, R7 ;  /* 0x00000006ff067219 */ /* 0x000fe40000011607 */
[----:B----4-:R-:W-:-:S04]  /*02b0*/  LOP3.LUT R7, R10, 0xfffffffc, RZ, 0xc0, !PT ;  /* 0xfffffffc0a077812 */ /* 0x010fc800078ec0ff */
[----:B------:R-:W-:Y:S02]  /*02c0*/  SHF.L.U32 R10, R6, R7, RZ ;  /* 0x00000007060a7219 */ /* 0x000fe400000006ff */
[----:B------:R-:W-:Y:S02]  /*02d0*/  CS2R R6, SRZ ;  /* 0x0000000000067805 */ /* 0x000fe4000001ff00 */
[----:B-----5:R-:W-:Y:S02]  /*02e0*/  LOP3.LUT R11, R10, R13, RZ, 0xc0, !PT ;  /* 0x0000000d0a0b7212 */ /* 0x020fe400078ec0ff */
[----:B------:R-:W-:Y:S01]  /*02f0*/  LEA R13, R0, UR4, 0x3 ;  /* 0x00000004000d7c11 */ /* 0x000fe2000f8e18ff */
[----:B--2---:R-:W-:Y:S02]  /*0300*/  @!P0 DMUL R6, R2, R4 ;  /* 0x0000000402068228 */ /* 0x004fe40000000000 */
[----:B------:R-:W-:-:S05]  /*0310*/  VIADD R2, R11, 0xffffffff ;  /* 0xffffffff0b027836 */ /* 0x000fca0000000000 */
[----:B------:R-:W-:Y:S01]  /*0320*/  LOP3.LUT P0, RZ, R11, R2, RZ, 0xc0, !PT ;  /* 0x000000020bff7212 */ /* 0x000fe2000780c0ff */
[----:B------:R0:W-:Y:S01]  /*0330*/  STS.64 [R13], R6 ;  /* 0x000000060d007388 */ /* 0x0001e20000000a00 */
[----:B------:R-:W-:Y:S11]  /*0340*/  WARPSYNC R10 ;  /* 0x000000000a007348 */ /* 0x000ff60003800000 */
[----:B0-----:R-:W-:Y:S05]  /*0350*/  @P0 BRA `(.L_x_0) ;  /* 0x0000000000180947 */ /* 0x001fea0003800000 */
[----:B------:R-:W-:Y:S04]  /*0360*/  LDS.64 R2, [R13+0x10] ;  /* 0x000010000d027984 */ /* 0x000fe80000000a00 */
[----:B------:R-:W0:Y:S02]  /*0370*/  LDS.64 R4, [R13] ;  /* 0x000000000d047984 */ /* 0x000e240000000a00 */
[----:B0-----:R-:W-:Y:S01]  /*0380*/  DADD R2, R2, R4 ;  /* 0x0000000002027229 */ /* 0x001fe20000000004 */
[----:B------:R-:W-:-:S06]  /*0390*/  VOTE.ANY R4, PT, PT ;  /* 0x0000000000047806 */ /* 0x000fcc00038e0100 */
[----:B------:R0:W-:Y:S01]  /*03a0*/  STS.64 [R13], R2 ;  /* 0x000000020d007388 */ /* 0x0001e20000000a00 */
[----:B------:R-:W-:Y:S05]  /*03b0*/  WARPSYNC R4 ;  /* 0x0000000004007348 */ /* 0x000fea0003800000 */
.L_x_0:
[----:B------:R-:W-:Y:S05]  /*03c0*/  WARPSYNC.ALL ;  /* 0x0000000000007948 */ /* 0x000fea0003800000 */
[----:B------:R-:W-:Y:S06]  /*03d0*/  BAR.SYNC.DEFER_BLOCKING 0x0 ;  /* 0x0000000000007b1d */ /* 0x000fec0000010000 */
[----:B------:R-:W-:Y:S05]  /*03e0*/  @P1 EXIT ;  /* 0x000000000000194d */ /* 0x000fea0003800000 */
[C---:B0-----:R-:W-:Y:S01]  /*03f0*/  IMAD R13, R0.reuse, 0x18, R13 ;  /* 0x00000018000d7824 */ /* 0x041fe200078e020d */
[----:B------:R-:W-:-:S04]  /*0400*/  ISETP.NE.AND P0, PT, R0, RZ, PT ;  /* 0x000000ff0000720c */ /* 0x000fc80003f05270 */
[----:B------:R-:W-:Y:S04]  /*0410*/  LDS.64 R2, [R13] ;  /* 0x000000000d027984 */ /* 0x000fe80000000a00 */
[----:B------:R-:W0:Y:S02]  /*0420*/  LDS.64 R4, [R13+0x8] ;  /* 0x000008000d047984 */ /* 0x000e240000000a00 */
[----:B0-----:R-:W-:-:S07]  /*0430*/  DADD R2, R2, R4 ;  /* 0x0000000002027229 */ /* 0x001fce0000000004 */
[----:B------:R-:W-:Y:S04]  /*0440*/  SHFL.DOWN PT, R5, R3, 0x10, 0x1f ;  /* 0x0a001f0003057f89 */ /* 0x000fe800000e0000 */
[----:B------:R-:W0:Y:S02]  /*0450*/  SHFL.DOWN PT, R4, R2, 0x10, 0x1f ;  /* 0x0a001f0002047f89 */ /* 0x000e2400000e0000 */
        /* <DEDUP_REMOVED lines=10> */
[----:B------:R0:W1:Y:S04]  /*0500*/  SHFL.DOWN PT, R3, R13, 0x1, 0x1f ;  /* 0x08201f000d037f89 */ /* 0x00006800000e0000 */
[----:B------:R0:W2:Y:S01]  /*0510*/  SHFL.DOWN PT, R2, R12, 0x1, 0x1f ;  /* 0x08201f000c027f89 */ /* 0x0000a200000e0000 */
[----:B------:R-:W-:Y:S05]  /*0520*/  @P0 EXIT ;  /* 0x000000000000094d */ /* 0x000fea0003800000 */
[----:B------:R-:W3:Y:S01]  /*0530*/  LDC.64 R4, c[0x0][0x390] ;  /* 0x0000e400ff047b82 */ /* 0x000ee20000000a00 */
[----:B------:R-:W-:Y:S01]  /*0540*/  R2UR UR4, R8 ;  /* 0x00000000080472ca */ /* 0x000fe200000e0000 */
[----:B-12---:R-:W-:Y:S01]  /*0550*/  DADD R2, R12, R2 ;  /* 0x000000000c027229 */ /* 0x006fe20000000002 */
[----:B------:R-:W-:-:S13]  /*0560*/  R2UR UR5, R9 ;  /* 0x00000000090572ca */ /* 0x000fda00000e0000 */
[----:B---3--:R-:W-:Y:S01]  /*0570*/  REDG.E.ADD.F64.RN.STRONG.GPU desc[UR4][R4.64], R2 ;  /* 0x00000002040079a6 */ /* 0x008fe2000c12ff04 */
[----:B------:R-:W-:Y:S05]  /*0580*/  EXIT ;  /* 0x000000000000794d */ /* 0x000fea0003800000 */
.L_x_1:
[----:B------:R-:W-:-:S00]  /*0590*/  BRA `(.L_x_1) ;  /* 0xfffffffc00fc7947 */ /* 0x000fc0000383ffff */
[----:B------:R-:W-:-:S00]  /*05a0*/  NOP ;  /* 0x0000000000007918 */ /* 0x000fc00000000000 */
        /* <DEDUP_REMOVED lines=13> */
.L_x_4:


//--------------------- .text._Z5axpbydPKddPdm    --------------------------
	.section	.text._Z5axpbydPKddPdm,"ax",@progbits
	.align	128
        .global         _Z5axpbydPKddPdm
        .type           _Z5axpbydPKddPdm,@function
        .size           _Z5axpbydPKddPdm,(.L_x_5 - _Z5axpbydPKddPdm)
        .other          _Z5axpbydPKddPdm,@"STO_CUDA_ENTRY STV_DEFAULT"
_Z5axpbydPKddPdm:
.text._Z5axpbydPKddPdm:
[----:B------:R-:W-:Y:S01]  /*0000*/  LDC R1, c[0x0][0x37c] ;  /* 0x0000df00ff017b82 */ /* 0x000fe20000000800 */
[----:B------:R-:W0:Y:S07]  /*0010*/  S2R R3, SR_TID.X ;  /* 0x0000000000037919 */ /* 0x000e2e0000002100 */
[----:B------:R-:W0:Y:S01]  /*0020*/  S2UR UR4, SR_CTAID.X ;  /* 0x00000000000479c3 */ /* 0x000e220000002500 */
[----:B------:R-:W1:Y:S07]  /*0030*/  LDCU.64 UR6, c[0x0][0x3a0] ;  /* 0x00007400ff0677ac */ /* 0x000e6e0008000a00 */
[----:B------:R-:W0:Y:S02]  /*0040*/  LDC R0, c[0x0][0x360] ;  /* 0x0000d800ff007b82 */ /* 0x000e240000000800 */
[----:B0-----:R-:W-:-:S05]  /*0050*/  IMAD R0, R0, UR4, R3 ;  /* 0x0000000400007c24 */ /* 0x001fca000f8e0203 */
[----:B-1----:R-:W-:Y:S02]  /*0060*/  ISETP.GE.U32.AND P0, PT, R0, UR6, PT ;  /* 0x0000000600007c0c */ /* 0x002fe4000bf06070 */
[----:B------:R-:W-:-:S04]  /*0070*/  SHF.R.S32.HI R3, RZ, 0x1f, R0 ;  /* 0x0000001fff037819 */ /* 0x000fc80000011400 */
[----:B------:R-:W-:-:S13]  /*0080*/  ISETP.GE.U32.AND.EX P0, PT, R3, UR7, PT, P0 ;  /* 0x0000000703007c0c */ /* 0x000fda000bf06100 */
[----:B------:R-:W-:Y:S05]  /*0090*/  @P0 EXIT ;  /* 0x000000000000094d */ /* 0x000fea0003800000 */
[----:B------:R-:W0:Y:S01]  /*00a0*/  LDCU.64 UR8, c[0x0][0x398] ;  /* 0x00007300ff0877ac */ /* 0x000e220008000a00 */
[C---:B------:R-:W-:Y:S01]  /*00b0*/  IMAD.SHL.U32 R8, R0.reuse, 0x8, RZ ;  /* 0x0000000800087824 */ /* 0x040fe200078e00ff */
[----:B------:R-:W-:Y:S01]  /*00c0*/  SHF.L.U64.HI R0, R0, 0x3, R3 ;  /* 0x0000000300007819 */ /* 0x000fe20000010203 */
[----:B------:R-:W1:Y:S01]  /*00d0*/  LDCU.64 UR6, c[0x0][0x388] ;  /* 0x00007100ff0677ac */ /* 0x000e620008000a00 */
[----:B------:R-:W2:Y:S02]  /*00e0*/  LDCU.64 UR4, c[0x0][0x358] ;  /* 0x00006b00ff0477ac */ /* 0x000ea40008000a00 */
[----:B0-----:R-:W-:-:S04]  /*00f0*/  IADD3 R4, P0, PT, R8, UR8, RZ ;  /* 0x0000000808047c10 */ /* 0x001fc8000ff1e0ff */
[----:B------:R-:W-:Y:S01]  /*0100*/  IADD3.X R5, PT, PT, R0, UR9, RZ, P0, !PT ;  /* 0x0000000900057c10 */ /* 0x000fe200087fe4ff */
[----:B------:R-:W0:Y:S01]  /*0110*/  LDCU.64 UR8, c[0x0][0x380] ;  /* 0x00007000ff0877ac */ /* 0x000e220008000a00 */
[----:B-1----:R-:W-:-:S03]  /*0120*/  IADD3 R8, P0, PT, R8, UR6, RZ ;  /* 0x0000000608087c10 */ /* 0x002fc6000ff1e0ff */
[----:B--2---:R-:W2:Y:S01]  /*0130*/  LDG.E.64 R6, desc[UR4][R4.64] ;  /* 0x0000000404067981 */ /* 0x004ea2000c1e1b00 */
[----:B------:R-:W-:Y:S01]  /*0140*/  IADD3.X R9, PT, PT, R0, UR7, RZ, P0, !PT ;  /* 0x0000000700097c10 */ /* 0x000fe200087fe4ff */
[----:B------:R-:W2:Y:S04]  /*0150*/  LDCU.64 UR6, c[0x0][0x390] ;  /* 0x00007200ff0677ac */ /* 0x000ea80008000a00 */
[----:B------:R-:W0:Y:S01]  /*0160*/  LDG.E.64 R2, desc[UR4][R8.64] ;  /* 0x0000000408027981 */ /* 0x000e22000c1e1b00 */
[----:B--2---:R-:W-:-:S08]  /*0170*/  DMUL R6, R6, UR6 ;  /* 0x0000000606067c28 */ /* 0x004fd00008000000 */
[----:B0-----:R-:W-:-:S07]  /*0180*/  DFMA R2, R2, UR8, R6 ;  /* 0x0000000802027c2b */ /* 0x001fce0008000006 */
[----:B------:R-:W-:Y:S01]  /*0190*/  STG.E.64 desc[UR4][R4.64], R2 ;  /* 0x0000000204007986 */ /* 0x000fe2000c101b04 */
[----:B------:R-:W-:Y:S05]  /*01a0*/  EXIT ;  /* 0x000000000000794d */ /* 0x000fea0003800000 */
.L_x_2:
        /* <DEDUP_REMOVED lines=13> */
.L_x_5:


//--------------------- .text._Z14initializationPdS_S_S_m --------------------------
	.section	.text._Z14initializationPdS_S_S_m,"ax",@progbits
	.align	128
        .global         _Z14initializationPdS_S_S_m
        .type           _Z14initializationPdS_S_S_m,@function
        .size           _Z14initializationPdS_S_S_m,(.L_x_6 - _Z14initializationPdS_S_S_m)
        .other          _Z14initializationPdS_S_S_m,@"STO_CUDA_ENTRY STV_DEFAULT"
_Z14initializationPdS_S_S_m:
.text._Z14initializationPdS_S_S_m:
        /* <DEDUP_REMOVED lines=10> */
[----:B------:R-:W0:Y:S01]  /*00a0*/  LDCU.128 UR8, c[0x0][0x380] ;  /* 0x00007000ff0877ac */ /* 0x000e220008000c00 */
[C---:B------:R-:W-:Y:S01]  /*00b0*/  IMAD.SHL.U32 R8, R0.reuse, 0x8, RZ ;  /* 0x0000000800087824 */ /* 0x040fe200078e00ff */
[----:B------:R-:W-:Y:S01]  /*00c0*/  SHF.L.U64.HI R0, R0, 0x3, R3 ;  /* 0x0000000300007819 */ /* 0x000fe20000010203 */
[----:B------:R-:W1:Y:S03]  /*00d0*/  LDCU.64 UR4, c[0x0][0x358] ;  /* 0x00006b00ff0477ac */ /* 0x000e660008000a00 */
[C---:B0-----:R-:W-:Y:S02]  /*00e0*/  IADD3 R4, P0, PT, R8.reuse, UR8, RZ ;  /* 0x0000000808047c10 */ /* 0x041fe4000ff1e0ff */
[----:B------:R-:W-:Y:S02]  /*00f0*/  IADD3 R2, P1, PT, R8, UR10, RZ ;  /* 0x0000000a08027c10 */ /* 0x000fe4000ff3e0ff */
[----:B------:R-:W-:-:S02]  /*0100*/  IADD3.X R5, PT, PT, R0, UR9, RZ, P0, !PT ;  /* 0x0000000900057c10 */ /* 0x000fc400087fe4ff */
[----:B------:R-:W-:Y:S01]  /*0110*/  IADD3.X R3, PT, PT, R0, UR11, RZ, P1, !PT ;  /* 0x0000000b00037c10 */ /* 0x000fe20008ffe4ff */
[----:B------:R-:W0:Y:S02]  /*0120*/  LDCU.128 UR8, c[0x0][0x390] ;  /* 0x00007200ff0877ac */ /* 0x000e240008000c00 */
[----:B-1----:R-:W-:Y:S04]  /*0130*/  STG.E.64 desc[UR4][R4.64], RZ ;  /* 0x000000ff04007986 */ /* 0x002fe8000c101b04 */
[----:B------:R-:W2:Y:S01]  /*0140*/  LDG.E.64 R2, desc[UR4][R2.64] ;  /* 0x0000000402027981 */ /* 0x000ea2000c1e1b00 */
[C---:B0-----:R-:W-:Y:S02]  /*0150*/  IADD3 R6, P0, PT, R8.reuse, UR8, RZ ;  /* 0x0000000808067c10 */ /* 0x041fe4000ff1e0ff */
[----:B------:R-:W-:-:S02]  /*0160*/  IADD3 R8, P1, PT, R8, UR10, RZ ;  /* 0x0000000a08087c10 */ /* 0x000fc4000ff3e0ff */
[C---:B------:R-:W-:Y:S02]  /*0170*/  IADD3.X R7, PT, PT, R0.reuse, UR9, RZ, P0, !PT ;  /* 0x0000000900077c10 */ /* 0x040fe400087fe4ff */
[----:B------:R-:W-:-:S03]  /*0180*/  IADD3.X R9, PT, PT, R0, UR11, RZ, P1, !PT ;  /* 0x0000000b00097c10 */ /* 0x000fc60008ffe4ff */
[----:B--2---:R-:W-:Y:S04]  /*0190*/  STG.E.64 desc[UR4][R6.64], R2 ;  /* 0x0000000206007986 */ /* 0x004fe8000c101b04 */
[----:B------:R-:W-:Y:S01]  /*01a0*/  STG.E.64 desc[UR4][R8.64], R2 ;  /* 0x0000000208007986 */ /* 0x000fe2000c101b04 */
[----:B------:R-:W-:Y:S05]  /*01b0*/  EXIT ;  /* 0x000000000000794d */ /* 0x000fea0003800000 */
.L_x_3:
        /* <DEDUP_REMOVED lines=12> */
.L_x_6:


//--------------------- .nv.shared._Z3dotPKdS0_Pdm --------------------------
	.section	.nv.shared._Z3dotPKdS0_Pdm,"aw",@nobits
	.sectionflags	@""
	.align	8
.nv.shared._Z3dotPKdS0_Pdm:
	.zero		2048


//--------------------- .nv.shared.reserved.0     --------------------------
	.section	.nv.shared.reserved.0,"aw",@nobits
	.weak		__nv_reservedSMEM_offset_0_alias
	.size		__nv_reservedSMEM_offset_0_alias, 0, 64
	.other		__nv_reservedSMEM_offset_0_alias,@"STO_CUDA_RESERVED_SHARED STV_DEFAULT"
__nv_reservedSMEM_offset_0_alias:
	.zero		0
	.zero		64


//--------------------- .nv.constant0._Z3dotPKdS0_Pdm --------------------------
	.section	.nv.constant0._Z3dotPKdS0_Pdm,"a",@progbits
	.sectionflags	@""
	.align	4
.nv.constant0._Z3dotPKdS0_Pdm:
	.zero		928


//--------------------- .nv.constant0._Z5axpbydPKddPdm --------------------------
	.section	.nv.constant0._Z5axpbydPKddPdm,"a",@progbits
	.sectionflags	@""
	.align	4
.nv.constant0._Z5axpbydPKddPdm:
	.zero		936


//--------------------- .nv.constant0._Z14initializationPdS_S_S_m --------------------------
	.section	.nv.constant0._Z14initializationPdS_S_S_m,"a",@progbits
	.sectionflags	@""
	.align	4
.nv.constant0._Z14initializationPdS_S_S_m:
	.zero		936


//--------------------- SYMBOLS --------------------------

	.type		.nv.reservedSmem.offset0,@object
	.size		.nv.reservedSmem.offset0,0x4
	.type		.nv.reservedSmem.cap,@object
	.size		.nv.reservedSmem.cap,0x4
